	.headerflags	@"EF_CUDA_TEXMODE_UNIFIED EF_CUDA_64BIT_ADDRESS EF_CUDA_ACCELERATORS EF_CUDA_SM90 EF_CUDA_VIRTUAL_SM(EF_CUDA_SM90)"
	.elftype	@"ET_EXEC"


//--------------------- .nv.info                  --------------------------
	.section	.nv.info,"",@"SHT_CUDA_INFO"
	.align	4


	//----- nvinfo : EIATTR_REGCOUNT
	.align		4
        /*0000*/ 	.byte	0x04, 0x2f
        /*0002*/ 	.short	(.L_3 - .L_2)
	.align		4
.L_2:
        /*0004*/ 	.word	index@(triton_poi_fused__native_batch_norm_legit_no_training_relu_26)
        /*0008*/ 	.word	0x00000012


	//----- nvinfo : EIATTR_MIN_STACK_SIZE
	.align		4
.L_3:
        /*000c*/ 	.byte	0x04, 0x12
        /*000e*/ 	.short	(.L_5 - .L_4)
	.align		4
.L_4:
        /*0010*/ 	.word	index@(triton_poi_fused__native_batch_norm_legit_no_training_relu_26)
        /*0014*/ 	.word	0x00000000


	//----- nvinfo : EIATTR_FRAME_SIZE
	.align		4
.L_5:
        /*0018*/ 	.byte	0x04, 0x11
        /*001a*/ 	.short	(.L_7 - .L_6)
	.align		4
.L_6:
        /*001c*/ 	.word	index@(triton_poi_fused__native_batch_norm_legit_no_training_relu_26)
        /*0020*/ 	.word	0x00000000


	//----- nvinfo : EIATTR_MIN_STACK_SIZE
	.align		4
.L_7:
        /*0024*/ 	.byte	0x04, 0x12
        /*0026*/ 	.short	(.L_9 - .L_8)
	.align		4
.L_8:
        /*0028*/ 	.word	index@(triton_poi_fused__native_batch_norm_legit_no_training_relu_26)
        /*002c*/ 	.word	0x00000000
.L_9:


//--------------------- .nv.info.triton_poi_fused__native_batch_norm_legit_no_training_relu_26 --------------------------
	.section	.nv.info.triton_poi_fused__native_batch_norm_legit_no_training_relu_26,"",@"SHT_CUDA_INFO"
	.sectionflags	@""
	.align	4


	//----- nvinfo : EIATTR_CUDA_API_VERSION
	.align		4
        /*0000*/ 	.byte	0x04, 0x37
        /*0002*/ 	.short	(.L_11 - .L_10)
.L_10:
        /*0004*/ 	.word	0x0000007c


	//----- nvinfo : EIATTR_KPARAM_INFO
	.align		4
.L_11:
        /*0008*/ 	.byte	0x04, 0x17
        /*000a*/ 	.short	(.L_13 - .L_12)
.L_12:
        /*000c*/ 	.word	0x00000000
        /*0010*/ 	.short	0x0006
        /*0012*/ 	.short	0x0030
        /*0014*/ 	.byte	0x00, 0xf0, 0x11, 0x00


	//----- nvinfo : EIATTR_KPARAM_INFO
	.align		4
.L_13:
        /*0018*/ 	.byte	0x04, 0x17
        /*001a*/ 	.short	(.L_15 - .L_14)
.L_14:
        /*001c*/ 	.word	0x00000000
        /*0020*/ 	.short	0x0005
        /*0022*/ 	.short	0x0028
        /*0024*/ 	.byte	0x00, 0xf4, 0x21, 0x00


	//----- nvinfo : EIATTR_KPARAM_INFO
	.align		4
.L_15:
        /*0028*/ 	.byte	0x04, 0x17
        /*002a*/ 	.short	(.L_17 - .L_16)
.L_16:
        /*002c*/ 	.word	0x00000000
        /*0030*/ 	.short	0x0004
        /*0032*/ 	.short	0x0020
        /*0034*/ 	.byte	0x00, 0xf4, 0x21, 0x00


	//----- nvinfo : EIATTR_KPARAM_INFO
	.align		4
.L_17:
        /*0038*/ 	.byte	0x04, 0x17
        /*003a*/ 	.short	(.L_19 - .L_18)
.L_18:
        /*003c*/ 	.word	0x00000000
        /*0040*/ 	.short	0x0003
        /*0042*/ 	.short	0x0018
        /*0044*/ 	.byte	0x00, 0xf4, 0x21, 0x00


	//----- nvinfo : EIATTR_KPARAM_INFO
	.align		4
.L_19:
        /*0048*/ 	.byte	0x04, 0x17
        /*004a*/ 	.short	(.L_21 - .L_20)
.L_20:
        /*004c*/ 	.word	0x00000000
        /*0050*/ 	.short	0x0002
        /*0052*/ 	.short	0x0010
        /*0054*/ 	.byte	0x00, 0xf4, 0x21, 0x00


	//----- nvinfo : EIATTR_KPARAM_INFO
	.align		4
.L_21:
        /*0058*/ 	.byte	0x04, 0x17
        /*005a*/ 	.short	(.L_23 - .L_22)
.L_22:
        /*005c*/ 	.word	0x00000000
        /*0060*/ 	.short	0x0001
        /*0062*/ 	.short	0x0008
        /*0064*/ 	.byte	0x00, 0xf4, 0x21, 0x00


	//----- nvinfo : EIATTR_KPARAM_INFO
	.align		4
.L_23:
        /*0068*/ 	.byte	0x04, 0x17
        /*006a*/ 	.short	(.L_25 - .L_24)
.L_24:
        /*006c*/ 	.word	0x00000000
        /*0070*/ 	.short	0x0000
        /*0072*/ 	.short	0x0000
        /*0074*/ 	.byte	0x00, 0xf4, 0x21, 0x00


	//----- nvinfo : EIATTR_SPARSE_MMA_MASK
	.align		4
.L_25:
        /*0078*/ 	.byte	0x03, 0x50
        /*007a*/ 	.short	0x0000


	//----- nvinfo : EIATTR_MAXREG_COUNT
	.align		4
        /*007c*/ 	.byte	0x03, 0x1b
        /*007e*/ 	.short	0x00ff


	//----- nvinfo : EIATTR_EXIT_INSTR_OFFSETS
	.align		4
        /*0080*/ 	.byte	0x04, 0x1c
        /*0082*/ 	.short	(.L_27 - .L_26)


	//   ....[0]....
.L_26:
        /*0084*/ 	.word	0x00000330


	//   ....[1]....
        /*0088*/ 	.word	0x00000350


	//----- nvinfo : EIATTR_REQNTID
	.align		4
.L_27:
        /*008c*/ 	.byte	0x04, 0x10
        /*008e*/ 	.short	(.L_29 - .L_28)
.L_28:
        /*0090*/ 	.word	0x00000080
        /*0094*/ 	.word	0x00000001
        /*0098*/ 	.word	0x00000001


	//----- nvinfo : EIATTR_CBANK_PARAM_SIZE
	.align		4
.L_29:
        /*009c*/ 	.byte	0x03, 0x19
        /*009e*/ 	.short	0x0034


	//----- nvinfo : EIATTR_PARAM_CBANK
	.align		4
        /*00a0*/ 	.byte	0x04, 0x0a
        /*00a2*/ 	.short	(.L_31 - .L_30)
	.align		4
.L_30:
        /*00a4*/ 	.word	index@(.nv.constant0.triton_poi_fused__native_batch_norm_legit_no_training_relu_26)
        /*00a8*/ 	.short	0x0210
        /*00aa*/ 	.short	0x0034


	//----- nvinfo : EIATTR_SW_WAR
	.align		4
.L_31:
        /*00ac*/ 	.byte	0x04, 0x36
        /*00ae*/ 	.short	(.L_33 - .L_32)
.L_32:
        /*00b0*/ 	.word	0x00000008
.L_33:


//--------------------- .nv.callgraph             --------------------------
	.section	.nv.callgraph,"",@"SHT_CUDA_CALLGRAPH"
	.align	4
	.sectionentsize	8
	.align		4
        /*0000*/ 	.word	0x00000000
	.align		4
        /*0004*/ 	.word	0xffffffff
	.align		4
        /*0008*/ 	.word	0x00000000
	.align		4
        /*000c*/ 	.word	0xfffffffe
	.align		4
        /*0010*/ 	.word	0x00000000
	.align		4
        /*0014*/ 	.word	0xfffffffd
	.align		4
        /*0018*/ 	.word	0x00000000
	.align		4
        /*001c*/ 	.word	0xfffffffc


//--------------------- .nv.constant4             --------------------------
	.section	.nv.constant4,"a",@progbits
	.align	8
	.align		8
.nv.constant4:
        /*0000*/ 	.dword	_$_str
	.align		8
        /*0008*/ 	.dword	_$_str_$_2


//--------------------- .text.triton_poi_fused__native_batch_norm_legit_no_training_relu_26 --------------------------
	.section	.text.triton_poi_fused__native_batch_norm_legit_no_training_relu_26,"ax",@progbits
	.align	128
        .global         triton_poi_fused__native_batch_norm_legit_no_training_relu_26
        .type           triton_poi_fused__native_batch_norm_legit_no_training_relu_26,@function
        .size           triton_poi_fused__native_batch_norm_legit_no_training_relu_26,(.L_x_1 - triton_poi_fused__native_batch_norm_legit_no_training_relu_26)
        .other          triton_poi_fused__native_batch_norm_legit_no_training_relu_26,@"STO_CUDA_ENTRY STV_DEFAULT"
triton_poi_fused__native_batch_norm_legit_no_training_relu_26:
.text.triton_poi_fused__native_batch_norm_legit_no_training_relu_26:
[----:B------:R-:W0:Y:S01]  /*0000*/  LDC R1, c[0x0][0x28] ;  /* 0x00000a00ff017b82 */ /* 0x000e220000000800 */
[----:B------:R-:W1:Y:S07]  /*0010*/  S2R R0, SR_TID.X ;  /* 0x0000000000007919 */ /* 0x000e6e0000002100 */
[----:B------:R-:W2:Y:S01]  /*0020*/  LDC.64 R8, c[0x0][0x220] ;  /* 0x00008800ff087b82 */ /* 0x000ea20000000a00 */
[----:B------:R-:W-:Y:S01]  /*0030*/  HFMA2.MMA R14, -RZ, RZ, 0, 0 ;  /* 0x00000000ff0e7435 */ /* 0x000fe200000001ff */
[----:B------:R-:W-:Y:S01]  /*0040*/  ULDC.64 UR4, c[0x0][0x208] ;  /* 0x0000820000047ab9 */ /* 0x000fe20000000a00 */
[----:B------:R-:W3:Y:S05]  /*0050*/  S2R R3, SR_CTAID.X ;  /* 0x0000000000037919 */ /* 0x000eea0000002500 */
[----:B------:R-:W4:Y:S08]  /*0060*/  LDC.64 R6, c[0x0][0x218] ;  /* 0x00008600ff067b82 */ /* 0x000f300000000a00 */
[----:B------:R-:W5:Y:S08]  /*0070*/  LDC.64 R10, c[0x0][0x228] ;  /* 0x00008a00ff0a7b82 */ /* 0x000f700000000a00 */
[----:B------:R-:W4:Y:S01]  /*0080*/  LDC.64 R12, c[0x0][0x230] ;  /* 0x00008c00ff0c7b82 */ /* 0x000f220000000a00 */
[----:B-1----:R-:W-:-:S02]  /*0090*/  LOP3.LUT R0, R0, 0x7f, RZ, 0xc0, !PT ;  /* 0x0000007f00007812 */ /* 0x002fc400078ec0ff */
[----:B---3--:R-:W-:Y:S02]  /*00a0*/  SHF.R.S32.HI R2, RZ, 0x18, R3 ;  /* 0x00000018ff027819 */ /* 0x008fe40000011403 */
[----:B------:R-:W-:Y:S02]  /*00b0*/  LEA R0, R3, R0, 0x7 ;  /* 0x0000000003007211 */ /* 0x000fe400078e38ff */
[----:B------:R-:W-:Y:S02]  /*00c0*/  SGXT R3, R2, 0x1 ;  /* 0x000000010203781a */ /* 0x000fe40000000200 */
[----:B------:R-:W-:Y:S02]  /*00d0*/  ISETP.GE.AND P0, PT, R0, 0x1200, PT ;  /* 0x000012000000780c */ /* 0x000fe40003f06270 */
[----:B------:R-:W-:-:S04]  /*00e0*/  LEA.HI R3, R3, R0, RZ, 0x6 ;  /* 0x0000000003037211 */ /* 0x000fc800078f30ff */
[----:B------:R-:W-:-:S05]  /*00f0*/  SHF.R.S32.HI R3, RZ, 0x6, R3 ;  /* 0x00000006ff037819 */ /* 0x000fca0000011403 */
[----:B------:R-:W-:-:S05]  /*0100*/  IMAD.HI R2, R3, 0x38e38e39, RZ ;  /* 0x38e38e3903027827 */ /* 0x000fca00078e02ff */
[----:B------:R-:W-:-:S04]  /*0110*/  SHF.R.U32.HI R5, RZ, 0x1f, R2 ;  /* 0x0000001fff057819 */ /* 0x000fc80000011602 */
[----:B------:R-:W-:Y:S02]  /*0120*/  LEA.HI.SX32 R2, R2, R5, 0x1e ;  /* 0x0000000502027211 */ /* 0x000fe400078ff2ff */
[----:B------:R-:W1:Y:S03]  /*0130*/  LDC.64 R4, c[0x0][0x210] ;  /* 0x00008400ff047b82 */ /* 0x000e660000000a00 */
[----:B------:R-:W-:-:S04]  /*0140*/  IMAD R15, R2, -0x12, R3 ;  /* 0xffffffee020f7824 */ /* 0x000fc800078e0203 */
[----:B--2---:R-:W-:-:S05]  /*0150*/  IMAD.WIDE R8, R15, 0x4, R8 ;  /* 0x000000040f087825 */ /* 0x004fca00078e0208 */
[----:B------:R5:W2:Y:S01]  /*0160*/  @!P0 LDG.E.EL R14, desc[UR4][R8.64] ;  /* 0x00000004080e8981 */ /* 0x000aa2000c2e1900 */
[----:B------:R-:W-:Y:S01]  /*0170*/  CS2R R2, SRZ ;  /* 0x0000000000027805 */ /* 0x000fe2000001ff00 */
[----:B----4-:R-:W-:-:S05]  /*0180*/  IMAD.WIDE R6, R15, 0x4, R6 ;  /* 0x000000040f067825 */ /* 0x010fca00078e0206 */
[----:B------:R3:W4:Y:S01]  /*0190*/  @!P0 LDG.E.EL R3, desc[UR4][R6.64] ;  /* 0x0000000406038981 */ /* 0x000722000c2e1900 */
[----:B-1----:R-:W-:-:S04]  /*01a0*/  IMAD.WIDE R4, R0, 0x4, R4 ;  /* 0x0000000400047825 */ /* 0x002fc800078e0204 */
[C---:B-----5:R-:W-:Y:S01]  /*01b0*/  IMAD.WIDE R8, R15.reuse, 0x4, R10 ;  /* 0x000000040f087825 */ /* 0x060fe200078e020a */
[----:B------:R1:W4:Y:S03]  /*01c0*/  @!P0 LDG.E R2, desc[UR4][R4.64] ;  /* 0x0000000404028981 */ /* 0x000326000c1e1900 */
[----:B0-----:R-:W-:Y:S01]  /*01d0*/  IMAD.WIDE R10, R15, 0x4, R12 ;  /* 0x000000040f0a7825 */ /* 0x001fe200078e020c */
[----:B------:R-:W-:-:S06]  /*01e0*/  CS2R R12, SRZ ;  /* 0x00000000000c7805 */ /* 0x000fcc000001ff00 */
[----:B------:R-:W5:Y:S01]  /*01f0*/  @!P0 LDG.E.EL R12, desc[UR4][R8.64] ;  /* 0x00000004080c8981 */ /* 0x000f62000c2e1900 */
[----:B---3--:R-:W-:Y:S01]  /*0200*/  MOV R6, 0x3e800000 ;  /* 0x3e80000000067802 */ /* 0x008fe20000000f00 */
[----:B-1----:R-:W0:Y:S02]  /*0210*/  LDC.64 R4, c[0x0][0x238] ;  /* 0x00008e00ff047b82 */ /* 0x002e240000000a00 */
[----:B------:R-:W5:Y:S01]  /*0220*/  @!P0 LDG.E.EL R13, desc[UR4][R10.64] ;  /* 0x000000040a0d8981 */ /* 0x000f62000c2e1900 */
[----:B--2---:R-:W-:-:S04]  /*0230*/  FADD R14, R14, 9.9999997473787516356e-06 ;  /* 0x3727c5ac0e0e7421 */ /* 0x004fc80000000000 */
[----:B------:R-:W1:Y:S02]  /*0240*/  MUFU.SQRT R15, R14 ;  /* 0x0000000e000f7308 */ /* 0x000e640000002000 */
[C---:B-1----:R-:W-:Y:S02]  /*0250*/  FSETP.GT.AND P1, PT, R15.reuse, 8.50705917302346158658e+37, PT ;  /* 0x7e8000000f00780b */ /* 0x042fe40003f24000 */
[----:B------:R-:W-:-:S11]  /*0260*/  FSETP.GEU.AND P2, PT, R15, 1.175494350822287508e-38, PT ;  /* 0x008000000f00780b */ /* 0x000fd60003f4e000 */
[----:B------:R-:W-:-:S04]  /*0270*/  @P1 FMUL R15, R15, 0.25 ;  /* 0x3e8000000f0f1820 */ /* 0x000fc80000400000 */
[----:B------:R-:W-:-:S06]  /*0280*/  @!P2 FMUL R15, R15, 16777216 ;  /* 0x4b8000000f0fa820 */ /* 0x000fcc0000400000 */
[----:B------:R-:W1:Y:S01]  /*0290*/  MUFU.RCP R15, R15 ;  /* 0x0000000f000f7308 */ /* 0x000e620000001000 */
[----:B------:R-:W-:Y:S01]  /*02a0*/  FSEL R6, R6, 1, P1 ;  /* 0x3f80000006067808 */ /* 0x000fe20000800000 */
[----:B----4-:R-:W-:-:S04]  /*02b0*/  FADD R2, -R3, R2 ;  /* 0x0000000203027221 */ /* 0x010fc80000000100 */
[----:B------:R-:W-:-:S04]  /*02c0*/  @!P2 FMUL R6, R6, 16777216 ;  /* 0x4b8000000606a820 */ /* 0x000fc80000400000 */
[----:B-1----:R-:W-:-:S04]  /*02d0*/  FMUL R3, R15, R6 ;  /* 0x000000060f037220 */ /* 0x002fc80000400000 */
[----:B------:R-:W-:-:S04]  /*02e0*/  FMUL R2, R2, R3 ;  /* 0x0000000302027220 */ /* 0x000fc80000400000 */
[----:B-----5:R-:W-:Y:S01]  /*02f0*/  FFMA R12, R2, R12, R13 ;  /* 0x0000000c020c7223 */ /* 0x020fe2000000000d */
[----:B0-----:R-:W-:-:S04]  /*0300*/  IMAD.WIDE R2, R0, 0x4, R4 ;  /* 0x0000000400027825 */ /* 0x001fc800078e0204 */
[----:B------:R-:W-:-:S04]  /*0310*/  FSETP.GEU.AND P1, PT, R12, RZ, PT ;  /* 0x000000ff0c00720b */ /* 0x000fc80003f2e000 */
[----:B------:R-:W-:Y:S01]  /*0320*/  FSEL R5, R12, RZ, P1 ;  /* 0x000000ff0c057208 */ /* 0x000fe20000800000 */
[----:B------:R-:W-:Y:S08]  /*0330*/  @P0 EXIT ;  /* 0x000000000000094d */ /* 0x000ff00003800000 */
[----:B------:R-:W-:Y:S01]  /*0340*/  STG.E desc[UR4][R2.64], R5 ;  /* 0x0000000502007986 */ /* 0x000fe2000c101904 */
[----:B------:R-:W-:Y:S05]  /*0350*/  EXIT ;  /* 0x000000000000794d */ /* 0x000fea0003800000 */
.L_x_0:
[----:B------:R-:W-:-:S00]  /*0360*/  BRA `(.L_x_0) ;  /* 0xfffffffc00fc7947 */ /* 0x000fc0000383ffff */
[----:B------:R-:W-:-:S00]  /*0370*/  NOP ;  /* 0x0000000000007918 */ /* 0x000fc00000000000 */
        /* <DEDUP_REMOVED lines=8> */
.L_x_1:


//--------------------- .nv.global.init           --------------------------
	.section	.nv.global.init,"aw",@progbits
.nv.global.init:
	.type		_$_str,@object
	.size		_$_str,(_$_str_$_2 - _$_str)
_$_str:
        /*0000*/ 	.byte	0x5f, 0x5f, 0x43, 0x55, 0x44, 0x41, 0x5f, 0x46, 0x54, 0x5a, 0x00
	.type		_$_str_$_2,@object
	.size		_$_str_$_2,(.L_1 - _$_str_$_2)
_$_str_$_2:
        /*000b*/ 	.byte	0x5f, 0x5f, 0x43, 0x55, 0x44, 0x41, 0x5f, 0x50, 0x52, 0x45, 0x43, 0x5f, 0x53, 0x51, 0x52, 0x54
        /*001b*/ 	.byte	0x00
.L_1:


//--------------------- .nv.constant0.triton_poi_fused__native_batch_norm_legit_no_training_relu_26 --------------------------
	.section	.nv.constant0.triton_poi_fused__native_batch_norm_legit_no_training_relu_26,"a",@progbits
	.sectionflags	@""
	.align	4
.nv.constant0.triton_poi_fused__native_batch_norm_legit_no_training_relu_26:
	.zero		580
